	.headerflags	@"EF_CUDA_TEXMODE_UNIFIED EF_CUDA_64BIT_ADDRESS EF_CUDA_ACCELERATORS EF_CUDA_SM90 EF_CUDA_VIRTUAL_SM(EF_CUDA_SM90)"
	.elftype	@"ET_EXEC"


//--------------------- .nv.info                  --------------------------
	.section	.nv.info,"",@"SHT_CUDA_INFO"
	.align	4


	//----- nvinfo : EIATTR_REGCOUNT
	.align		4
        /*0000*/ 	.byte	0x04, 0x2f
        /*0002*/ 	.short	(.L_1 - .L_0)
	.align		4
.L_0:
        /*0004*/ 	.word	index@(triton_poi_fused_bmm_transpose_7)
        /*0008*/ 	.word	0x00000010


	//----- nvinfo : EIATTR_MIN_STACK_SIZE
	.align		4
.L_1:
        /*000c*/ 	.byte	0x04, 0x12
        /*000e*/ 	.short	(.L_3 - .L_2)
	.align		4
.L_2:
        /*0010*/ 	.word	index@(triton_poi_fused_bmm_transpose_7)
        /*0014*/ 	.word	0x00000000


	//----- nvinfo : EIATTR_FRAME_SIZE
	.align		4
.L_3:
        /*0018*/ 	.byte	0x04, 0x11
        /*001a*/ 	.short	(.L_5 - .L_4)
	.align		4
.L_4:
        /*001c*/ 	.word	index@(triton_poi_fused_bmm_transpose_7)
        /*0020*/ 	.word	0x00000000


	//----- nvinfo : EIATTR_MIN_STACK_SIZE
	.align		4
.L_5:
        /*0024*/ 	.byte	0x04, 0x12
        /*0026*/ 	.short	(.L_7 - .L_6)
	.align		4
.L_6:
        /*0028*/ 	.word	index@(triton_poi_fused_bmm_transpose_7)
        /*002c*/ 	.word	0x00000000
.L_7:


//--------------------- .nv.info.triton_poi_fused_bmm_transpose_7 --------------------------
	.section	.nv.info.triton_poi_fused_bmm_transpose_7,"",@"SHT_CUDA_INFO"
	.sectionflags	@""
	.align	4


	//----- nvinfo : EIATTR_CUDA_API_VERSION
	.align		4
        /*0000*/ 	.byte	0x04, 0x37
        /*0002*/ 	.short	(.L_9 - .L_8)
.L_8:
        /*0004*/ 	.word	0x0000007c


	//----- nvinfo : EIATTR_KPARAM_INFO
	.align		4
.L_9:
        /*0008*/ 	.byte	0x04, 0x17
        /*000a*/ 	.short	(.L_11 - .L_10)
.L_10:
        /*000c*/ 	.word	0x00000000
        /*0010*/ 	.short	0x0003
        /*0012*/ 	.short	0x0018
        /*0014*/ 	.byte	0x00, 0xf0, 0x11, 0x00


	//----- nvinfo : EIATTR_KPARAM_INFO
	.align		4
.L_11:
        /*0018*/ 	.byte	0x04, 0x17
        /*001a*/ 	.short	(.L_13 - .L_12)
.L_12:
        /*001c*/ 	.word	0x00000000
        /*0020*/ 	.short	0x0002
        /*0022*/ 	.short	0x0010
        /*0024*/ 	.byte	0x00, 0xf4, 0x21, 0x00


	//----- nvinfo : EIATTR_KPARAM_INFO
	.align		4
.L_13:
        /*0028*/ 	.byte	0x04, 0x17
        /*002a*/ 	.short	(.L_15 - .L_14)
.L_14:
        /*002c*/ 	.word	0x00000000
        /*0030*/ 	.short	0x0001
        /*0032*/ 	.short	0x0008
        /*0034*/ 	.byte	0x00, 0xf4, 0x21, 0x00


	//----- nvinfo : EIATTR_KPARAM_INFO
	.align		4
.L_15:
        /*0038*/ 	.byte	0x04, 0x17
        /*003a*/ 	.short	(.L_17 - .L_16)
.L_16:
        /*003c*/ 	.word	0x00000000
        /*0040*/ 	.short	0x0000
        /*0042*/ 	.short	0x0000
        /*0044*/ 	.byte	0x00, 0xf4, 0x21, 0x00


	//----- nvinfo : EIATTR_SPARSE_MMA_MASK
	.align		4
.L_17:
        /*0048*/ 	.byte	0x03, 0x50
        /*004a*/ 	.short	0x0000


	//----- nvinfo : EIATTR_MAXREG_COUNT
	.align		4
        /*004c*/ 	.byte	0x03, 0x1b
        /*004e*/ 	.short	0x00ff


	//----- nvinfo : EIATTR_EXIT_INSTR_OFFSETS
	.align		4
        /*0050*/ 	.byte	0x04, 0x1c
        /*0052*/ 	.short	(.L_19 - .L_18)


	//   ....[0]....
.L_18:
        /*0054*/ 	.word	0x000001e0


	//   ....[1]....
        /*0058*/ 	.word	0x00000200


	//----- nvinfo : EIATTR_REQNTID
	.align		4
.L_19:
        /*005c*/ 	.byte	0x04, 0x10
        /*005e*/ 	.short	(.L_21 - .L_20)
.L_20:
        /*0060*/ 	.word	0x00000080
        /*0064*/ 	.word	0x00000001
        /*0068*/ 	.word	0x00000001


	//----- nvinfo : EIATTR_CBANK_PARAM_SIZE
	.align		4
.L_21:
        /*006c*/ 	.byte	0x03, 0x19
        /*006e*/ 	.short	0x001c


	//----- nvinfo : EIATTR_PARAM_CBANK
	.align		4
        /*0070*/ 	.byte	0x04, 0x0a
        /*0072*/ 	.short	(.L_23 - .L_22)
	.align		4
.L_22:
        /*0074*/ 	.word	index@(.nv.constant0.triton_poi_fused_bmm_transpose_7)
        /*0078*/ 	.short	0x0210
        /*007a*/ 	.short	0x001c


	//----- nvinfo : EIATTR_SW_WAR
	.align		4
.L_23:
        /*007c*/ 	.byte	0x04, 0x36
        /*007e*/ 	.short	(.L_25 - .L_24)
.L_24:
        /*0080*/ 	.word	0x00000008
.L_25:


//--------------------- .nv.callgraph             --------------------------
	.section	.nv.callgraph,"",@"SHT_CUDA_CALLGRAPH"
	.align	4
	.sectionentsize	8
	.align		4
        /*0000*/ 	.word	0x00000000
	.align		4
        /*0004*/ 	.word	0xffffffff
	.align		4
        /*0008*/ 	.word	0x00000000
	.align		4
        /*000c*/ 	.word	0xfffffffe
	.align		4
        /*0010*/ 	.word	0x00000000
	.align		4
        /*0014*/ 	.word	0xfffffffd
	.align		4
        /*0018*/ 	.word	0x00000000
	.align		4
        /*001c*/ 	.word	0xfffffffc


//--------------------- .text.triton_poi_fused_bmm_transpose_7 --------------------------
	.section	.text.triton_poi_fused_bmm_transpose_7,"ax",@progbits
	.align	128
        .global         triton_poi_fused_bmm_transpose_7
        .type           triton_poi_fused_bmm_transpose_7,@function
        .size           triton_poi_fused_bmm_transpose_7,(.L_x_1 - triton_poi_fused_bmm_transpose_7)
        .other          triton_poi_fused_bmm_transpose_7,@"STO_CUDA_ENTRY STV_DEFAULT"
triton_poi_fused_bmm_transpose_7:
.text.triton_poi_fused_bmm_transpose_7:
[----:B------:R-:W0:Y:S02]  /*0000*/  LDC R1, c[0x0][0x28] ;  /* 0x00000a00ff017b82 */ /* 0x000e240000000800 */
[----:B------:R-:W1:Y:S01]  /*0010*/  S2R R0, SR_TID.X ;  /* 0x0000000000007919 */ /* 0x000e620000002100 */
[----:B------:R-:W2:Y:S01]  /*0020*/  LDC.64 R2, c[0x0][0x210] ;  /* 0x00008400ff027b82 */ /* 0x000ea20000000a00 */
[----:B------:R-:W-:Y:S01]  /*0030*/  CS2R R12, SRZ ;  /* 0x00000000000c7805 */ /* 0x000fe2000001ff00 */
[----:B------:R-:W-:Y:S01]  /*0040*/  ULDC.64 UR4, c[0x0][0x208] ;  /* 0x0000820000047ab9 */ /* 0x000fe20000000a00 */
[----:B------:R-:W3:Y:S01]  /*0050*/  S2R R5, SR_CTAID.X ;  /* 0x0000000000057919 */ /* 0x000ee20000002500 */
[----:B-1----:R-:W-:-:S05]  /*0060*/  IMAD.SHL.U32 R0, R0, 0x2, RZ ;  /* 0x0000000200007824 */ /* 0x002fca00078e00ff */
[----:B------:R-:W-:-:S05]  /*0070*/  LOP3.LUT R0, R0, 0xfe, RZ, 0xc0, !PT ;  /* 0x000000fe00007812 */ /* 0x000fca00078ec0ff */
[----:B---3--:R-:W-:Y:S01]  /*0080*/  IMAD R11, R5, 0x100, R0 ;  /* 0x00000100050b7824 */ /* 0x008fe200078e0200 */
[----:B------:R-:W-:-:S04]  /*0090*/  SHF.R.S32.HI R5, RZ, 0x17, R5 ;  /* 0x00000017ff057819 */ /* 0x000fc80000011405 */
[----:B------:R-:W-:Y:S02]  /*00a0*/  SHF.R.S32.HI R0, RZ, 0x1f, R11 ;  /* 0x0000001fff007819 */ /* 0x000fe4000001140b */
[----:B------:R-:W-:Y:S02]  /*00b0*/  SGXT R5, R5, 0x1 ;  /* 0x000000010505781a */ /* 0x000fe40000000200 */
[----:B------:R-:W-:Y:S01]  /*00c0*/  LEA.HI R4, R0, R11, RZ, 0x6 ;  /* 0x0000000b00047211 */ /* 0x000fe200078f30ff */
[C---:B------:R-:W-:Y:S01]  /*00d0*/  VIADD R0, R11.reuse, 0x1 ;  /* 0x000000010b007836 */ /* 0x040fe20000000000 */
[----:B------:R-:W-:Y:S02]  /*00e0*/  ISETP.GE.AND P0, PT, R11, 0x100, PT ;  /* 0x000001000b00780c */ /* 0x000fe40003f06270 */
[----:B------:R-:W-:Y:S02]  /*00f0*/  LOP3.LUT R4, R4, 0xffffffc0, RZ, 0xc0, !PT ;  /* 0xffffffc004047812 */ /* 0x000fe400078ec0ff */
[----:B------:R-:W-:-:S03]  /*0100*/  LEA.HI R5, R5, R0, RZ, 0x6 ;  /* 0x0000000005057211 */ /* 0x000fc600078f30ff */
[----:B------:R-:W-:Y:S01]  /*0110*/  VIADD R6, R4, 0x200 ;  /* 0x0000020004067836 */ /* 0x000fe20000000000 */
[----:B------:R-:W-:-:S04]  /*0120*/  LOP3.LUT R5, R5, 0xffffffc0, RZ, 0xc0, !PT ;  /* 0xffffffc005057812 */ /* 0x000fc800078ec0ff */
[C---:B------:R-:W-:Y:S02]  /*0130*/  IADD3 R7, R6.reuse, R11, -R4 ;  /* 0x0000000b06077210 */ /* 0x040fe40007ffe804 */
[----:B------:R-:W-:-:S03]  /*0140*/  IADD3 R9, R6, R0, -R5 ;  /* 0x0000000006097210 */ /* 0x000fc60007ffe805 */
[--C-:B--2---:R-:W-:Y:S02]  /*0150*/  IMAD.WIDE R4, R7, 0x4, R2.reuse ;  /* 0x0000000407047825 */ /* 0x104fe400078e0202 */
[----:B------:R-:W1:Y:S02]  /*0160*/  LDC.64 R6, c[0x0][0x218] ;  /* 0x00008600ff067b82 */ /* 0x000e640000000a00 */
[----:B------:R-:W-:Y:S01]  /*0170*/  IMAD.WIDE R2, R9, 0x4, R2 ;  /* 0x0000000409027825 */ /* 0x000fe200078e0202 */
[----:B------:R-:W2:Y:S04]  /*0180*/  @!P0 LDG.E R12, desc[UR4][R4.64] ;  /* 0x00000004040c8981 */ /* 0x000ea8000c1e1900 */
[----:B------:R-:W2:Y:S01]  /*0190*/  @!P0 LDG.E R13, desc[UR4][R2.64] ;  /* 0x00000004020d8981 */ /* 0x000ea2000c1e1900 */
[----:B------:R-:W3:Y:S01]  /*01a0*/  LDC.64 R8, c[0x0][0x220] ;  /* 0x00008800ff087b82 */ /* 0x000ee20000000a00 */
[----:B-1----:R-:W-:-:S04]  /*01b0*/  IMAD.WIDE R6, R11, 0x4, R6 ;  /* 0x000000040b067825 */ /* 0x002fc800078e0206 */
[----:B---3--:R-:W-:Y:S01]  /*01c0*/  IMAD.WIDE R8, R11, 0x4, R8 ;  /* 0x000000040b087825 */ /* 0x008fe200078e0208 */
[----:B--2---:R1:W-:Y:S01]  /*01d0*/  @!P0 STG.E.64 desc[UR4][R6.64], R12 ;  /* 0x0000000c06008986 */ /* 0x0043e2000c101b04 */
[----:B------:R-:W-:Y:S05]  /*01e0*/  @P0 EXIT ;  /* 0x000000000000094d */ /* 0x000fea0003800000 */
[----:B------:R-:W-:Y:S01]  /*01f0*/  STG.E.64 desc[UR4][R8.64], R12 ;  /* 0x0000000c08007986 */ /* 0x000fe2000c101b04 */
[----:B------:R-:W-:Y:S05]  /*0200*/  EXIT ;  /* 0x000000000000794d */ /* 0x000fea0003800000 */
.L_x_0:
[----:B------:R-:W-:-:S00]  /*0210*/  BRA `(.L_x_0) ;  /* 0xfffffffc00fc7947 */ /* 0x000fc0000383ffff */
[----:B------:R-:W-:-:S00]  /*0220*/  NOP ;  /* 0x0000000000007918 */ /* 0x000fc00000000000 */
        /* <DEDUP_REMOVED lines=13> */
.L_x_1:


//--------------------- .nv.constant0.triton_poi_fused_bmm_transpose_7 --------------------------
	.section	.nv.constant0.triton_poi_fused_bmm_transpose_7,"a",@progbits
	.sectionflags	@""
	.align	4
.nv.constant0.triton_poi_fused_bmm_transpose_7:
	.zero		556
